//
// Generated by NVIDIA NVVM Compiler
//
// Compiler Build ID: CL-36424714
// Cuda compilation tools, release 13.0, V13.0.88
// Based on NVVM 20.0.0
//

.version 9.0
.target sm_100
.address_size 64

	// .globl	_Z7dkernelv
.extern .func  (.param .b32 func_retval0) vprintf
(
	.param .b64 vprintf_param_0,
	.param .b64 vprintf_param_1
)
;
.global .align 1 .b8 $str[12] = {72, 101, 108, 108, 111, 87, 111, 114, 108, 100, 10};

.visible .entry _Z7dkernelv()
{
	.reg .b32 	%r<3>;
	.reg .b64 	%rd<3>;

	mov.u64 	%rd1, $str;
	cvta.global.u64 	%rd2, %rd1;
	{ // callseq 0, 0
	.param .b64 param0;
	st.param.b64 	[param0], %rd2;
	.param .b64 param1;
	st.param.b64 	[param1], 0;
	.param .b32 retval0;
	call.uni (retval0), 
	vprintf, 
	(
	param0, 
	param1
	);
	ld.param.b32 	%r1, [retval0];
	} // callseq 0
	ret;

}


// ===== COMPILED SASS (sm_100) =====

	.target	sm_100

	.elftype	@"ET_EXEC"


//--------------------- .note.nv.tkinfo           --------------------------
	.section	.note.nv.tkinfo,"",@"SHT_NOTE"
	.sectionflags	@"SHF_NOTE_NV_TKINFO"
	.tkinfo
        /*0018*/ 	.word	0x00000002
        /*0030*/ 	.string	""
        /*0030*/ 	.string	"ptxas"
        /*0030*/ 	.string	"Cuda compilation tools, release 13.0, V13.0.88"
        /*0030*/ 	.string	"Build cuda_13.0.r13.0/compiler.36424714_0"
        /*0030*/ 	.string	"-arch sm_100 -m 64 "



//--------------------- .note.nv.cuinfo           --------------------------
	.section	.note.nv.cuinfo,"",@"SHT_NOTE"
	.sectionflags	@"SHF_NOTE_NV_CUINFO"
        /*0018*/ 	.short	0x0002
        /*001a*/ 	.short	0x0064
        /*001c*/ 	.short	0x0082
	.zero		2


//--------------------- .nv.info                  --------------------------
	.section	.nv.info,"",@"SHT_CUDA_INFO"
	.align	4


	//----- nvinfo : EIATTR_REGCOUNT
	.align		4
        /*0000*/ 	.byte	0x04, 0x2f
        /*0002*/ 	.short	(.L_2 - .L_1)
	.align		4
.L_1:
        /*0004*/ 	.word	index@(_Z7dkernelv)
        /*0008*/ 	.word	0x00000018


	//----- nvinfo : EIATTR_FRAME_SIZE
	.align		4
.L_2:
        /*000c*/ 	.byte	0x04, 0x11
        /*000e*/ 	.short	(.L_4 - .L_3)
	.align		4
.L_3:
        /*0010*/ 	.word	index@(_Z7dkernelv)
        /*0014*/ 	.word	0x00000000


	//----- nvinfo : EIATTR_MIN_STACK_SIZE
	.align		4
.L_4:
        /*0018*/ 	.byte	0x04, 0x12
        /*001a*/ 	.short	(.L_6 - .L_5)
	.align		4
.L_5:
        /*001c*/ 	.word	index@(_Z7dkernelv)
        /*0020*/ 	.word	0x00000000
.L_6:


//--------------------- .nv.compat                --------------------------
	.section	.nv.compat,"",@"SHT_CUDA_COMPAT_INFO"
	.align	4
        /*0000*/ 	.byte	0x02, 0x09, 0x00, 0x00, 0x02, 0x02, 0x01, 0x00, 0x02, 0x05, 0x05, 0x00, 0x03, 0x07, 0x01, 0x01
        /*0010*/ 	.byte	0x02, 0x03, 0x00, 0x00, 0x02, 0x06, 0x01, 0x00, 0x04, 0x0b, 0x08, 0x00, 0x09, 0x00, 0x00, 0x00
        /*0020*/ 	.byte	0x00, 0x00, 0x00, 0x00


//--------------------- .nv.info._Z7dkernelv      --------------------------
	.section	.nv.info._Z7dkernelv,"",@"SHT_CUDA_INFO"
	.sectionflags	@""
	.align	4


	//----- nvinfo : EIATTR_CUDA_API_VERSION
	.align		4
        /*0000*/ 	.byte	0x04, 0x37
        /*0002*/ 	.short	(.L_8 - .L_7)
.L_7:
        /*0004*/ 	.word	0x00000082


	//----- nvinfo : EIATTR_SPARSE_MMA_MASK
	.align		4
.L_8:
        /*0008*/ 	.byte	0x03, 0x50
        /*000a*/ 	.short	0x0000


	//----- nvinfo : EIATTR_MAXREG_COUNT
	.align		4
        /*000c*/ 	.byte	0x03, 0x1b
        /*000e*/ 	.short	0x00ff


	//----- nvinfo : EIATTR_EXTERNS
	.align		4
        /*0010*/ 	.byte	0x04, 0x0f
        /*0012*/ 	.short	(.L_10 - .L_9)


	//   ....[0]....
	.align		4
.L_9:
        /*0014*/ 	.word	index@(vprintf)


	//----- nvinfo : EIATTR_MERCURY_ISA_VERSION
	.align		4
.L_10:
        /*0018*/ 	.byte	0x03, 0x5f
        /*001a*/ 	.short	0x0101


	//----- nvinfo : EIATTR_VRC_CTA_INIT_COUNT
	.align		4
        /*001c*/ 	.byte	0x02, 0x4a
	.zero		1
	.zero		1


	//----- nvinfo : EIATTR_SYSCALL_OFFSETS
	.align		4
        /*0020*/ 	.byte	0x04, 0x46
        /*0022*/ 	.short	(.L_12 - .L_11)


	//   ....[0]....
.L_11:
        /*0024*/ 	.word	0x00000080


	//----- nvinfo : EIATTR_EXIT_INSTR_OFFSETS
	.align		4
.L_12:
        /*0028*/ 	.byte	0x04, 0x1c
        /*002a*/ 	.short	(.L_14 - .L_13)


	//   ....[0]....
.L_13:
        /*002c*/ 	.word	0x00000090


	//----- nvinfo : EIATTR_SW_WAR
	.align		4
.L_14:
        /*0030*/ 	.byte	0x04, 0x36
        /*0032*/ 	.short	(.L_16 - .L_15)
.L_15:
        /*0034*/ 	.word	0x00000008
.L_16:


//--------------------- .nv.callgraph             --------------------------
	.section	.nv.callgraph,"",@"SHT_CUDA_CALLGRAPH"
	.align	4
	.sectionentsize	8
	.align		4
        /*0000*/ 	.word	0x00000000
	.align		4
        /*0004*/ 	.word	0xffffffff
	.align		4
        /*0008*/ 	.word	index@(_Z7dkernelv)
	.align		4
        /*000c*/ 	.word	index@(vprintf)
	.align		4
        /*0010*/ 	.word	0x00000000
	.align		4
        /*0014*/ 	.word	0xfffffffe
	.align		4
        /*0018*/ 	.word	0x00000000
	.align		4
        /*001c*/ 	.word	0xfffffffd
	.align		4
        /*0020*/ 	.word	0x00000000
	.align		4
        /*0024*/ 	.word	0xfffffffc


//--------------------- .nv.constant4             --------------------------
	.section	.nv.constant4,"a",@progbits
	.align	8
	.align		8
.nv.constant4:
        /*0000*/ 	.dword	vprintf
	.align		8
        /*0008*/ 	.dword	$str


//--------------------- .text._Z7dkernelv         --------------------------
	.section	.text._Z7dkernelv,"ax",@progbits
	.align	128
        .global         _Z7dkernelv
        .type           _Z7dkernelv,@function
        .size           _Z7dkernelv,(.L_x_2 - _Z7dkernelv)
        .other          _Z7dkernelv,@"STO_CUDA_ENTRY STV_DEFAULT"
_Z7dkernelv:
.text._Z7dkernelv:
[----:B------:R-:W0:Y:S01]  /*0000*/  LDC R1, c[0x0][0x37c] ;  /* 0x0000df00ff017b82 */ /* 0x000e220000000800 */
[----:B------:R-:W-:Y:S01]  /*0010*/  MOV R0, 0x0 ;  /* 0x0000000000007802 */ /* 0x000fe20000000f00 */
[----:B------:R-:W1:Y:S01]  /*0020*/  LDCU.64 UR4, c[0x4][0x8] ;  /* 0x01000100ff0477ac */ /* 0x000e620008000a00 */
[----:B------:R-:W-:-:S05]  /*0030*/  CS2R R6, SRZ ;  /* 0x0000000000067805 */ /* 0x000fca000001ff00 */
[----:B------:R2:W3:Y:S01]  /*0040*/  LDC.64 R2, c[0x4][R0] ;  /* 0x0100000000027b82 */ /* 0x0004e20000000a00 */
[----:B-1----:R-:W-:Y:S02]  /*0050*/  IMAD.U32 R4, RZ, RZ, UR4 ;  /* 0x00000004ff047e24 */ /* 0x002fe4000f8e00ff */
[----:B--2---:R-:W-:-:S07]  /*0060*/  IMAD.U32 R5, RZ, RZ, UR5 ;  /* 0x00000005ff057e24 */ /* 0x004fce000f8e00ff */
[----:B------:R-:W-:-:S07]  /*0070*/  LEPC R20, `(.L_x_0) ;  /* 0x000000001014794e */ /* 0x000fce0000000000 */
[----:B0--3--:R-:W-:Y:S05]  /*0080*/  CALL.ABS.NOINC R2 ;  /* 0x0000000002007343 */ /* 0x009fea0003c00000 */
.L_x_0:
[----:B------:R-:W-:Y:S05]  /*0090*/  EXIT ;  /* 0x000000000000794d */ /* 0x000fea0003800000 */
.L_x_1:
[----:B------:R-:W-:-:S00]  /*00a0*/  BRA `(.L_x_1) ;  /* 0xfffffffc00fc7947 */ /* 0x000fc0000383ffff */
[----:B------:R-:W-:-:S00]  /*00b0*/  NOP ;  /* 0x0000000000007918 */ /* 0x000fc00000000000 */
        /* <DEDUP_REMOVED lines=12> */
.L_x_2:


//--------------------- .nv.global.init           --------------------------
	.section	.nv.global.init,"aw",@progbits
.nv.global.init:
	.type		$str,@object
	.size		$str,(.L_0 - $str)
$str:
        /*0000*/ 	.byte	0x48, 0x65, 0x6c, 0x6c, 0x6f, 0x57, 0x6f, 0x72, 0x6c, 0x64, 0x0a, 0x00
.L_0:


//--------------------- .nv.shared.reserved.0     --------------------------
	.section	.nv.shared.reserved.0,"aw",@nobits
	.weak		__nv_reservedSMEM_offset_0_alias
	.size		__nv_reservedSMEM_offset_0_alias, 0, 64
	.other		__nv_reservedSMEM_offset_0_alias,@"STO_CUDA_RESERVED_SHARED STV_DEFAULT"
__nv_reservedSMEM_offset_0_alias:
	.zero		0
	.zero		64


//--------------------- .nv.constant0._Z7dkernelv --------------------------
	.section	.nv.constant0._Z7dkernelv,"a",@progbits
	.sectionflags	@""
	.align	4
.nv.constant0._Z7dkernelv:
	.zero		896


//--------------------- SYMBOLS --------------------------

	.type		.nv.reservedSmem.offset0,@object
	.size		.nv.reservedSmem.offset0,0x4
	.type		vprintf,@function
